//
// Generated by NVIDIA NVVM Compiler
//
// Compiler Build ID: CL-36424714
// Cuda compilation tools, release 13.0, V13.0.88
// Based on NVVM 20.0.0
//

.version 9.0
.target sm_100
.address_size 64

	// .globl	_Z5saxpyifPKfiPfi

.visible .entry _Z5saxpyifPKfiPfi(
	.param .u32 _Z5saxpyifPKfiPfi_param_0,
	.param .f32 _Z5saxpyifPKfiPfi_param_1,
	.param .u64 .ptr .align 1 _Z5saxpyifPKfiPfi_param_2,
	.param .u32 _Z5saxpyifPKfiPfi_param_3,
	.param .u64 .ptr .align 1 _Z5saxpyifPKfiPfi_param_4,
	.param .u32 _Z5saxpyifPKfiPfi_param_5
)
{
	.reg .pred 	%p<2>;
	.reg .b32 	%r<6>;
	.reg .b32 	%f<5>;
	.reg .b64 	%rd<8>;

	ld.param.u32 	%r2, [_Z5saxpyifPKfiPfi_param_0];
	ld.param.f32 	%f1, [_Z5saxpyifPKfiPfi_param_1];
	ld.param.u64 	%rd1, [_Z5saxpyifPKfiPfi_param_2];
	ld.param.u64 	%rd2, [_Z5saxpyifPKfiPfi_param_4];
	mov.u32 	%r3, %ctaid.x;
	mov.u32 	%r4, %ntid.x;
	mov.u32 	%r5, %tid.x;
	mad.lo.s32 	%r1, %r3, %r4, %r5;
	setp.ge.s32 	%p1, %r1, %r2;
	@%p1 bra 	$L__BB0_2;
	cvta.to.global.u64 	%rd3, %rd1;
	cvta.to.global.u64 	%rd4, %rd2;
	mul.wide.s32 	%rd5, %r1, 4;
	add.s64 	%rd6, %rd3, %rd5;
	ld.global.nc.f32 	%f2, [%rd6];
	add.s64 	%rd7, %rd4, %rd5;
	ld.global.f32 	%f3, [%rd7];
	fma.rn.f32 	%f4, %f1, %f2, %f3;
	st.global.f32 	[%rd7], %f4;
$L__BB0_2:
	ret;

}


// ===== COMPILED SASS (sm_100) =====

	.target	sm_100

	.elftype	@"ET_EXEC"


//--------------------- .note.nv.tkinfo           --------------------------
	.section	.note.nv.tkinfo,"",@"SHT_NOTE"
	.sectionflags	@"SHF_NOTE_NV_TKINFO"
	.tkinfo
        /*0018*/ 	.word	0x00000002
        /*0030*/ 	.string	""
        /*0030*/ 	.string	"ptxas"
        /*0030*/ 	.string	"Cuda compilation tools, release 13.0, V13.0.88"
        /*0030*/ 	.string	"Build cuda_13.0.r13.0/compiler.36424714_0"
        /*0030*/ 	.string	"-arch sm_100 -m 64 "



//--------------------- .note.nv.cuinfo           --------------------------
	.section	.note.nv.cuinfo,"",@"SHT_NOTE"
	.sectionflags	@"SHF_NOTE_NV_CUINFO"
        /*0018*/ 	.short	0x0002
        /*001a*/ 	.short	0x0064
        /*001c*/ 	.short	0x0082
	.zero		2


//--------------------- .nv.info                  --------------------------
	.section	.nv.info,"",@"SHT_CUDA_INFO"
	.align	4


	//----- nvinfo : EIATTR_REGCOUNT
	.align		4
        /*0000*/ 	.byte	0x04, 0x2f
        /*0002*/ 	.short	(.L_1 - .L_0)
	.align		4
.L_0:
        /*0004*/ 	.word	index@(_Z5saxpyifPKfiPfi)
        /*0008*/ 	.word	0x0000000a


	//----- nvinfo : EIATTR_FRAME_SIZE
	.align		4
.L_1:
        /*000c*/ 	.byte	0x04, 0x11
        /*000e*/ 	.short	(.L_3 - .L_2)
	.align		4
.L_2:
        /*0010*/ 	.word	index@(_Z5saxpyifPKfiPfi)
        /*0014*/ 	.word	0x00000000


	//----- nvinfo : EIATTR_MIN_STACK_SIZE
	.align		4
.L_3:
        /*0018*/ 	.byte	0x04, 0x12
        /*001a*/ 	.short	(.L_5 - .L_4)
	.align		4
.L_4:
        /*001c*/ 	.word	index@(_Z5saxpyifPKfiPfi)
        /*0020*/ 	.word	0x00000000
.L_5:


//--------------------- .nv.compat                --------------------------
	.section	.nv.compat,"",@"SHT_CUDA_COMPAT_INFO"
	.align	4
        /*0000*/ 	.byte	0x02, 0x09, 0x00, 0x00, 0x02, 0x02, 0x01, 0x00, 0x02, 0x05, 0x05, 0x00, 0x03, 0x07, 0x01, 0x01
        /*0010*/ 	.byte	0x02, 0x03, 0x00, 0x00, 0x02, 0x06, 0x01, 0x00, 0x04, 0x0b, 0x08, 0x00, 0x09, 0x00, 0x00, 0x00
        /*0020*/ 	.byte	0x00, 0x00, 0x00, 0x00


//--------------------- .nv.info._Z5saxpyifPKfiPfi --------------------------
	.section	.nv.info._Z5saxpyifPKfiPfi,"",@"SHT_CUDA_INFO"
	.sectionflags	@""
	.align	4


	//----- nvinfo : EIATTR_CUDA_API_VERSION
	.align		4
        /*0000*/ 	.byte	0x04, 0x37
        /*0002*/ 	.short	(.L_7 - .L_6)
.L_6:
        /*0004*/ 	.word	0x00000082


	//----- nvinfo : EIATTR_KPARAM_INFO
	.align		4
.L_7:
        /*0008*/ 	.byte	0x04, 0x17
        /*000a*/ 	.short	(.L_9 - .L_8)
.L_8:
        /*000c*/ 	.word	0x00000000
        /*0010*/ 	.short	0x0005
        /*0012*/ 	.short	0x0020
        /*0014*/ 	.byte	0x00, 0xf0, 0x11, 0x00


	//----- nvinfo : EIATTR_KPARAM_INFO
	.align		4
.L_9:
        /*0018*/ 	.byte	0x04, 0x17
        /*001a*/ 	.short	(.L_11 - .L_10)
.L_10:
        /*001c*/ 	.word	0x00000000
        /*0020*/ 	.short	0x0004
        /*0022*/ 	.short	0x0018
        /*0024*/ 	.byte	0x00, 0xf5, 0x21, 0x00


	//----- nvinfo : EIATTR_KPARAM_INFO
	.align		4
.L_11:
        /*0028*/ 	.byte	0x04, 0x17
        /*002a*/ 	.short	(.L_13 - .L_12)
.L_12:
        /*002c*/ 	.word	0x00000000
        /*0030*/ 	.short	0x0003
        /*0032*/ 	.short	0x0010
        /*0034*/ 	.byte	0x00, 0xf0, 0x11, 0x00


	//----- nvinfo : EIATTR_KPARAM_INFO
	.align		4
.L_13:
        /*0038*/ 	.byte	0x04, 0x17
        /*003a*/ 	.short	(.L_15 - .L_14)
.L_14:
        /*003c*/ 	.word	0x00000000
        /*0040*/ 	.short	0x0002
        /*0042*/ 	.short	0x0008
        /*0044*/ 	.byte	0x00, 0xf5, 0x21, 0x00


	//----- nvinfo : EIATTR_KPARAM_INFO
	.align		4
.L_15:
        /*0048*/ 	.byte	0x04, 0x17
        /*004a*/ 	.short	(.L_17 - .L_16)
.L_16:
        /*004c*/ 	.word	0x00000000
        /*0050*/ 	.short	0x0001
        /*0052*/ 	.short	0x0004
        /*0054*/ 	.byte	0x00, 0xf0, 0x11, 0x00


	//----- nvinfo : EIATTR_KPARAM_INFO
	.align		4
.L_17:
        /*0058*/ 	.byte	0x04, 0x17
        /*005a*/ 	.short	(.L_19 - .L_18)
.L_18:
        /*005c*/ 	.word	0x00000000
        /*0060*/ 	.short	0x0000
        /*0062*/ 	.short	0x0000
        /*0064*/ 	.byte	0x00, 0xf0, 0x11, 0x00


	//----- nvinfo : EIATTR_SPARSE_MMA_MASK
	.align		4
.L_19:
        /*0068*/ 	.byte	0x03, 0x50
        /*006a*/ 	.short	0x0000


	//----- nvinfo : EIATTR_MAXREG_COUNT
	.align		4
        /*006c*/ 	.byte	0x03, 0x1b
        /*006e*/ 	.short	0x00ff


	//----- nvinfo : EIATTR_MERCURY_ISA_VERSION
	.align		4
        /*0070*/ 	.byte	0x03, 0x5f
        /*0072*/ 	.short	0x0101


	//----- nvinfo : EIATTR_VRC_CTA_INIT_COUNT
	.align		4
        /*0074*/ 	.byte	0x02, 0x4a
	.zero		1
	.zero		1


	//----- nvinfo : EIATTR_EXIT_INSTR_OFFSETS
	.align		4
        /*0078*/ 	.byte	0x04, 0x1c
        /*007a*/ 	.short	(.L_21 - .L_20)


	//   ....[0]....
.L_20:
        /*007c*/ 	.word	0x00000070


	//   ....[1]....
        /*0080*/ 	.word	0x00000120


	//----- nvinfo : EIATTR_CBANK_PARAM_SIZE
	.align		4
.L_21:
        /*0084*/ 	.byte	0x03, 0x19
        /*0086*/ 	.short	0x0024


	//----- nvinfo : EIATTR_PARAM_CBANK
	.align		4
        /*0088*/ 	.byte	0x04, 0x0a
        /*008a*/ 	.short	(.L_23 - .L_22)
	.align		4
.L_22:
        /*008c*/ 	.word	index@(.nv.constant0._Z5saxpyifPKfiPfi)
        /*0090*/ 	.short	0x0380
        /*0092*/ 	.short	0x0024


	//----- nvinfo : EIATTR_SW_WAR
	.align		4
.L_23:
        /*0094*/ 	.byte	0x04, 0x36
        /*0096*/ 	.short	(.L_25 - .L_24)
.L_24:
        /*0098*/ 	.word	0x00000008
.L_25:


//--------------------- .nv.callgraph             --------------------------
	.section	.nv.callgraph,"",@"SHT_CUDA_CALLGRAPH"
	.align	4
	.sectionentsize	8
	.align		4
        /*0000*/ 	.word	0x00000000
	.align		4
        /*0004*/ 	.word	0xffffffff
	.align		4
        /*0008*/ 	.word	0x00000000
	.align		4
        /*000c*/ 	.word	0xfffffffe
	.align		4
        /*0010*/ 	.word	0x00000000
	.align		4
        /*0014*/ 	.word	0xfffffffd
	.align		4
        /*0018*/ 	.word	0x00000000
	.align		4
        /*001c*/ 	.word	0xfffffffc


//--------------------- .text._Z5saxpyifPKfiPfi   --------------------------
	.section	.text._Z5saxpyifPKfiPfi,"ax",@progbits
	.align	128
        .global         _Z5saxpyifPKfiPfi
        .type           _Z5saxpyifPKfiPfi,@function
        .size           _Z5saxpyifPKfiPfi,(.L_x_1 - _Z5saxpyifPKfiPfi)
        .other          _Z5saxpyifPKfiPfi,@"STO_CUDA_ENTRY STV_DEFAULT"
_Z5saxpyifPKfiPfi:
.text._Z5saxpyifPKfiPfi:
[----:B------:R-:W-:Y:S01]  /*0000*/  LDC R1, c[0x0][0x37c] ;  /* 0x0000df00ff017b82 */ /* 0x000fe20000000800 */
[----:B------:R-:W0:Y:S07]  /*0010*/  S2R R0, SR_TID.X ;  /* 0x0000000000007919 */ /* 0x000e2e0000002100 */
[----:B------:R-:W0:Y:S01]  /*0020*/  S2UR UR4, SR_CTAID.X ;  /* 0x00000000000479c3 */ /* 0x000e220000002500 */
[----:B------:R-:W1:Y:S07]  /*0030*/  LDCU UR5, c[0x0][0x380] ;  /* 0x00007000ff0577ac */ /* 0x000e6e0008000800 */
[----:B------:R-:W0:Y:S02]  /*0040*/  LDC R7, c[0x0][0x360] ;  /* 0x0000d800ff077b82 */ /* 0x000e240000000800 */
[----:B0-----:R-:W-:-:S05]  /*0050*/  IMAD R7, R7, UR4, R0 ;  /* 0x0000000407077c24 */ /* 0x001fca000f8e0200 */
[----:B-1----:R-:W-:-:S13]  /*0060*/  ISETP.GE.AND P0, PT, R7, UR5, PT ;  /* 0x0000000507007c0c */ /* 0x002fda000bf06270 */
[----:B------:R-:W-:Y:S05]  /*0070*/  @P0 EXIT ;  /* 0x000000000000094d */ /* 0x000fea0003800000 */
[----:B------:R-:W0:Y:S01]  /*0080*/  LDC.64 R2, c[0x0][0x388] ;  /* 0x0000e200ff027b82 */ /* 0x000e220000000a00 */
[----:B------:R-:W1:Y:S01]  /*0090*/  LDCU.64 UR4, c[0x0][0x358] ;  /* 0x00006b00ff0477ac */ /* 0x000e620008000a00 */
[----:B------:R-:W2:Y:S06]  /*00a0*/  LDCU UR6, c[0x0][0x384] ;  /* 0x00007080ff0677ac */ /* 0x000eac0008000800 */
[----:B------:R-:W3:Y:S01]  /*00b0*/  LDC.64 R4, c[0x0][0x398] ;  /* 0x0000e600ff047b82 */ /* 0x000ee20000000a00 */
[----:B0-----:R-:W-:-:S06]  /*00c0*/  IMAD.WIDE R2, R7, 0x4, R2 ;  /* 0x0000000407027825 */ /* 0x001fcc00078e0202 */
[----:B-1----:R-:W2:Y:S01]  /*00d0*/  LDG.E.CONSTANT R2, desc[UR4][R2.64] ;  /* 0x0000000402027981 */ /* 0x002ea2000c1e9900 */
[----:B---3--:R-:W-:-:S05]  /*00e0*/  IMAD.WIDE R4, R7, 0x4, R4 ;  /* 0x0000000407047825 */ /* 0x008fca00078e0204 */
[----:B------:R-:W2:Y:S02]  /*00f0*/  LDG.E R7, desc[UR4][R4.64] ;  /* 0x0000000404077981 */ /* 0x000ea4000c1e1900 */
[----:B--2---:R-:W-:-:S05]  /*0100*/  FFMA R7, R2, UR6, R7 ;  /* 0x0000000602077c23 */ /* 0x004fca0008000007 */
[----:B------:R-:W-:Y:S01]  /*0110*/  STG.E desc[UR4][R4.64], R7 ;  /* 0x0000000704007986 */ /* 0x000fe2000c101904 */
[----:B------:R-:W-:Y:S05]  /*0120*/  EXIT ;  /* 0x000000000000794d */ /* 0x000fea0003800000 */
.L_x_0:
[----:B------:R-:W-:-:S00]  /*0130*/  BRA `(.L_x_0) ;  /* 0xfffffffc00fc7947 */ /* 0x000fc0000383ffff */
[----:B------:R-:W-:-:S00]  /*0140*/  NOP ;  /* 0x0000000000007918 */ /* 0x000fc00000000000 */
        /* <DEDUP_REMOVED lines=11> */
.L_x_1:


//--------------------- .nv.shared.reserved.0     --------------------------
	.section	.nv.shared.reserved.0,"aw",@nobits
	.weak		__nv_reservedSMEM_offset_0_alias
	.size		__nv_reservedSMEM_offset_0_alias, 0, 64
	.other		__nv_reservedSMEM_offset_0_alias,@"STO_CUDA_RESERVED_SHARED STV_DEFAULT"
__nv_reservedSMEM_offset_0_alias:
	.zero		0
	.zero		64


//--------------------- .nv.constant0._Z5saxpyifPKfiPfi --------------------------
	.section	.nv.constant0._Z5saxpyifPKfiPfi,"a",@progbits
	.sectionflags	@""
	.align	4
.nv.constant0._Z5saxpyifPKfiPfi:
	.zero		932


//--------------------- SYMBOLS --------------------------

	.type		.nv.reservedSmem.offset0,@object
	.size		.nv.reservedSmem.offset0,0x4
